//
// Generated by NVIDIA NVVM Compiler
//
// Compiler Build ID: CL-36424714
// Cuda compilation tools, release 13.0, V13.0.88
// Based on NVVM 20.0.0
//

.version 9.0
.target sm_100
.address_size 64

	// .globl	main0

.visible .entry main0(
	.param .u64 .ptr .align 1 main0_param_0,
	.param .u64 .ptr .align 1 main0_param_1,
	.param .u64 .ptr .align 1 main0_param_2,
	.param .u64 .ptr .align 1 main0_param_3
)
{
	.reg .b32 	%r<6>;
	.reg .b64 	%rd<8>;

	ld.param.u64 	%rd1, [main0_param_0];
	ld.param.u64 	%rd2, [main0_param_2];
	cvta.to.global.u64 	%rd3, %rd1;
	cvta.to.global.u64 	%rd4, %rd2;
	mov.u32 	%r1, %ctaid.x;
	mov.u32 	%r2, %ntid.x;
	mov.u32 	%r3, %tid.x;
	mad.lo.s32 	%r4, %r1, %r2, %r3;
	mul.wide.s32 	%rd5, %r4, 4;
	add.s64 	%rd6, %rd4, %rd5;
	ld.global.u32 	%r5, [%rd6];
	add.s64 	%rd7, %rd3, %rd5;
	st.global.u32 	[%rd7], %r5;
	ret;

}


// ===== COMPILED SASS (sm_100) =====

	.target	sm_100

	.elftype	@"ET_EXEC"


//--------------------- .note.nv.tkinfo           --------------------------
	.section	.note.nv.tkinfo,"",@"SHT_NOTE"
	.sectionflags	@"SHF_NOTE_NV_TKINFO"
	.tkinfo
        /*0018*/ 	.word	0x00000002
        /*0030*/ 	.string	""
        /*0030*/ 	.string	"ptxas"
        /*0030*/ 	.string	"Cuda compilation tools, release 13.0, V13.0.88"
        /*0030*/ 	.string	"Build cuda_13.0.r13.0/compiler.36424714_0"
        /*0030*/ 	.string	"-arch sm_100 -m 64 "



//--------------------- .note.nv.cuinfo           --------------------------
	.section	.note.nv.cuinfo,"",@"SHT_NOTE"
	.sectionflags	@"SHF_NOTE_NV_CUINFO"
        /*0018*/ 	.short	0x0002
        /*001a*/ 	.short	0x0064
        /*001c*/ 	.short	0x0082
	.zero		2


//--------------------- .nv.info                  --------------------------
	.section	.nv.info,"",@"SHT_CUDA_INFO"
	.align	4


	//----- nvinfo : EIATTR_REGCOUNT
	.align		4
        /*0000*/ 	.byte	0x04, 0x2f
        /*0002*/ 	.short	(.L_1 - .L_0)
	.align		4
.L_0:
        /*0004*/ 	.word	index@(main0)
        /*0008*/ 	.word	0x0000000a


	//----- nvinfo : EIATTR_FRAME_SIZE
	.align		4
.L_1:
        /*000c*/ 	.byte	0x04, 0x11
        /*000e*/ 	.short	(.L_3 - .L_2)
	.align		4
.L_2:
        /*0010*/ 	.word	index@(main0)
        /*0014*/ 	.word	0x00000000


	//----- nvinfo : EIATTR_MIN_STACK_SIZE
	.align		4
.L_3:
        /*0018*/ 	.byte	0x04, 0x12
        /*001a*/ 	.short	(.L_5 - .L_4)
	.align		4
.L_4:
        /*001c*/ 	.word	index@(main0)
        /*0020*/ 	.word	0x00000000
.L_5:


//--------------------- .nv.compat                --------------------------
	.section	.nv.compat,"",@"SHT_CUDA_COMPAT_INFO"
	.align	4
        /*0000*/ 	.byte	0x02, 0x09, 0x00, 0x00, 0x02, 0x02, 0x01, 0x00, 0x02, 0x05, 0x05, 0x00, 0x03, 0x07, 0x01, 0x01
        /*0010*/ 	.byte	0x02, 0x03, 0x00, 0x00, 0x02, 0x06, 0x01, 0x00, 0x04, 0x0b, 0x08, 0x00, 0x09, 0x00, 0x00, 0x00
        /*0020*/ 	.byte	0x00, 0x00, 0x00, 0x00


//--------------------- .nv.info.main0            --------------------------
	.section	.nv.info.main0,"",@"SHT_CUDA_INFO"
	.sectionflags	@""
	.align	4


	//----- nvinfo : EIATTR_CUDA_API_VERSION
	.align		4
        /*0000*/ 	.byte	0x04, 0x37
        /*0002*/ 	.short	(.L_7 - .L_6)
.L_6:
        /*0004*/ 	.word	0x00000082


	//----- nvinfo : EIATTR_KPARAM_INFO
	.align		4
.L_7:
        /*0008*/ 	.byte	0x04, 0x17
        /*000a*/ 	.short	(.L_9 - .L_8)
.L_8:
        /*000c*/ 	.word	0x00000000
        /*0010*/ 	.short	0x0003
        /*0012*/ 	.short	0x0018
        /*0014*/ 	.byte	0x00, 0xf5, 0x21, 0x00


	//----- nvinfo : EIATTR_KPARAM_INFO
	.align		4
.L_9:
        /*0018*/ 	.byte	0x04, 0x17
        /*001a*/ 	.short	(.L_11 - .L_10)
.L_10:
        /*001c*/ 	.word	0x00000000
        /*0020*/ 	.short	0x0002
        /*0022*/ 	.short	0x0010
        /*0024*/ 	.byte	0x00, 0xf5, 0x21, 0x00


	//----- nvinfo : EIATTR_KPARAM_INFO
	.align		4
.L_11:
        /*0028*/ 	.byte	0x04, 0x17
        /*002a*/ 	.short	(.L_13 - .L_12)
.L_12:
        /*002c*/ 	.word	0x00000000
        /*0030*/ 	.short	0x0001
        /*0032*/ 	.short	0x0008
        /*0034*/ 	.byte	0x00, 0xf5, 0x21, 0x00


	//----- nvinfo : EIATTR_KPARAM_INFO
	.align		4
.L_13:
        /*0038*/ 	.byte	0x04, 0x17
        /*003a*/ 	.short	(.L_15 - .L_14)
.L_14:
        /*003c*/ 	.word	0x00000000
        /*0040*/ 	.short	0x0000
        /*0042*/ 	.short	0x0000
        /*0044*/ 	.byte	0x00, 0xf5, 0x21, 0x00


	//----- nvinfo : EIATTR_SPARSE_MMA_MASK
	.align		4
.L_15:
        /*0048*/ 	.byte	0x03, 0x50
        /*004a*/ 	.short	0x0000


	//----- nvinfo : EIATTR_MAXREG_COUNT
	.align		4
        /*004c*/ 	.byte	0x03, 0x1b
        /*004e*/ 	.short	0x00ff


	//----- nvinfo : EIATTR_MERCURY_ISA_VERSION
	.align		4
        /*0050*/ 	.byte	0x03, 0x5f
        /*0052*/ 	.short	0x0101


	//----- nvinfo : EIATTR_VRC_CTA_INIT_COUNT
	.align		4
        /*0054*/ 	.byte	0x02, 0x4a
	.zero		1
	.zero		1


	//----- nvinfo : EIATTR_EXIT_INSTR_OFFSETS
	.align		4
        /*0058*/ 	.byte	0x04, 0x1c
        /*005a*/ 	.short	(.L_17 - .L_16)


	//   ....[0]....
.L_16:
        /*005c*/ 	.word	0x000000c0


	//----- nvinfo : EIATTR_CBANK_PARAM_SIZE
	.align		4
.L_17:
        /*0060*/ 	.byte	0x03, 0x19
        /*0062*/ 	.short	0x0020


	//----- nvinfo : EIATTR_PARAM_CBANK
	.align		4
        /*0064*/ 	.byte	0x04, 0x0a
        /*0066*/ 	.short	(.L_19 - .L_18)
	.align		4
.L_18:
        /*0068*/ 	.word	index@(.nv.constant0.main0)
        /*006c*/ 	.short	0x0380
        /*006e*/ 	.short	0x0020


	//----- nvinfo : EIATTR_SW_WAR
	.align		4
.L_19:
        /*0070*/ 	.byte	0x04, 0x36
        /*0072*/ 	.short	(.L_21 - .L_20)
.L_20:
        /*0074*/ 	.word	0x00000008
.L_21:


//--------------------- .nv.callgraph             --------------------------
	.section	.nv.callgraph,"",@"SHT_CUDA_CALLGRAPH"
	.align	4
	.sectionentsize	8
	.align		4
        /*0000*/ 	.word	0x00000000
	.align		4
        /*0004*/ 	.word	0xffffffff
	.align		4
        /*0008*/ 	.word	0x00000000
	.align		4
        /*000c*/ 	.word	0xfffffffe
	.align		4
        /*0010*/ 	.word	0x00000000
	.align		4
        /*0014*/ 	.word	0xfffffffd
	.align		4
        /*0018*/ 	.word	0x00000000
	.align		4
        /*001c*/ 	.word	0xfffffffc


//--------------------- .text.main0               --------------------------
	.section	.text.main0,"ax",@progbits
	.align	128
        .global         main0
        .type           main0,@function
        .size           main0,(.L_x_1 - main0)
        .other          main0,@"STO_CUDA_ENTRY STV_DEFAULT"
main0:
.text.main0:
[----:B------:R-:W-:Y:S01]  /*0000*/  LDC R1, c[0x0][0x37c] ;  /* 0x0000df00ff017b82 */ /* 0x000fe20000000800 */
[----:B------:R-:W0:Y:S07]  /*0010*/  S2R R0, SR_TID.X ;  /* 0x0000000000007919 */ /* 0x000e2e0000002100 */
[----:B------:R-:W0:Y:S01]  /*0020*/  S2UR UR6, SR_CTAID.X ;  /* 0x00000000000679c3 */ /* 0x000e220000002500 */
[----:B------:R-:W1:Y:S07]  /*0030*/  LDCU.64 UR4, c[0x0][0x358] ;  /* 0x00006b00ff0477ac */ /* 0x000e6e0008000a00 */
[----:B------:R-:W0:Y:S08]  /*0040*/  LDC R7, c[0x0][0x360] ;  /* 0x0000d800ff077b82 */ /* 0x000e300000000800 */
[----:B------:R-:W2:Y:S08]  /*0050*/  LDC.64 R2, c[0x0][0x390] ;  /* 0x0000e400ff027b82 */ /* 0x000eb00000000a00 */
[----:B------:R-:W3:Y:S01]  /*0060*/  LDC.64 R4, c[0x0][0x380] ;  /* 0x0000e000ff047b82 */ /* 0x000ee20000000a00 */
[----:B0-----:R-:W-:-:S04]  /*0070*/  IMAD R7, R7, UR6, R0 ;  /* 0x0000000607077c24 */ /* 0x001fc8000f8e0200 */
[----:B--2---:R-:W-:-:S06]  /*0080*/  IMAD.WIDE R2, R7, 0x4, R2 ;  /* 0x0000000407027825 */ /* 0x004fcc00078e0202 */
[----:B-1----:R-:W2:Y:S01]  /*0090*/  LDG.E R3, desc[UR4][R2.64] ;  /* 0x0000000402037981 */ /* 0x002ea2000c1e1900 */
[----:B---3--:R-:W-:-:S05]  /*00a0*/  IMAD.WIDE R4, R7, 0x4, R4 ;  /* 0x0000000407047825 */ /* 0x008fca00078e0204 */
[----:B--2---:R-:W-:Y:S01]  /*00b0*/  STG.E desc[UR4][R4.64], R3 ;  /* 0x0000000304007986 */ /* 0x004fe2000c101904 */
[----:B------:R-:W-:Y:S05]  /*00c0*/  EXIT ;  /* 0x000000000000794d */ /* 0x000fea0003800000 */
.L_x_0:
[----:B------:R-:W-:-:S00]  /*00d0*/  BRA `(.L_x_0) ;  /* 0xfffffffc00fc7947 */ /* 0x000fc0000383ffff */
[----:B------:R-:W-:-:S00]  /*00e0*/  NOP ;  /* 0x0000000000007918 */ /* 0x000fc00000000000 */
        /* <DEDUP_REMOVED lines=9> */
.L_x_1:


//--------------------- .nv.shared.reserved.0     --------------------------
	.section	.nv.shared.reserved.0,"aw",@nobits
	.weak		__nv_reservedSMEM_offset_0_alias
	.size		__nv_reservedSMEM_offset_0_alias, 0, 64
	.other		__nv_reservedSMEM_offset_0_alias,@"STO_CUDA_RESERVED_SHARED STV_DEFAULT"
__nv_reservedSMEM_offset_0_alias:
	.zero		0
	.zero		64


//--------------------- .nv.constant0.main0       --------------------------
	.section	.nv.constant0.main0,"a",@progbits
	.sectionflags	@""
	.align	4
.nv.constant0.main0:
	.zero		928


//--------------------- SYMBOLS --------------------------

	.type		.nv.reservedSmem.offset0,@object
	.size		.nv.reservedSmem.offset0,0x4
